//
// Generated by NVIDIA NVVM Compiler
//
// Compiler Build ID: CL-36424714
// Cuda compilation tools, release 13.0, V13.0.88
// Based on NVVM 20.0.0
//

.version 9.0
.target sm_100
.address_size 64

	// .globl	_Z13matMul_kernelPfS_S_ii

.visible .entry _Z13matMul_kernelPfS_S_ii(
	.param .u64 .ptr .align 1 _Z13matMul_kernelPfS_S_ii_param_0,
	.param .u64 .ptr .align 1 _Z13matMul_kernelPfS_S_ii_param_1,
	.param .u64 .ptr .align 1 _Z13matMul_kernelPfS_S_ii_param_2,
	.param .u32 _Z13matMul_kernelPfS_S_ii_param_3,
	.param .u32 _Z13matMul_kernelPfS_S_ii_param_4
)
{
	.reg .pred 	%p<5>;
	.reg .b32 	%r<20>;
	.reg .b32 	%f<28>;
	.reg .b64 	%rd<18>;

	ld.param.u64 	%rd5, [_Z13matMul_kernelPfS_S_ii_param_0];
	ld.param.u64 	%rd6, [_Z13matMul_kernelPfS_S_ii_param_1];
	ld.param.u64 	%rd7, [_Z13matMul_kernelPfS_S_ii_param_2];
	ld.param.u32 	%r8, [_Z13matMul_kernelPfS_S_ii_param_3];
	ld.param.u32 	%r9, [_Z13matMul_kernelPfS_S_ii_param_4];
	mov.u32 	%r10, %ctaid.y;
	mov.u32 	%r11, %ntid.y;
	mov.u32 	%r12, %tid.y;
	mad.lo.s32 	%r1, %r10, %r11, %r12;
	mov.u32 	%r13, %ctaid.x;
	mov.u32 	%r14, %ntid.x;
	mov.u32 	%r15, %tid.x;
	mad.lo.s32 	%r2, %r13, %r14, %r15;
	setp.ge.s32 	%p1, %r1, %r8;
	setp.ge.s32 	%p2, %r2, %r9;
	or.pred  	%p3, %p1, %p2;
	@%p3 bra 	$L__BB0_4;
	mul.lo.s32 	%r3, %r1, 1000;
	mul.wide.u32 	%rd8, %r3, 4;
	cvta.to.global.u64 	%rd9, %rd5;
	add.s64 	%rd10, %rd8, %rd9;
	add.s64 	%rd17, %rd10, 16;
	cvta.to.global.u64 	%rd11, %rd6;
	add.s64 	%rd2, %rd11, 16000;
	mov.f32 	%f27, 0f00000000;
	mov.b32 	%r19, 0;
	mov.u32 	%r18, %r2;
$L__BB0_2:
	mul.wide.s32 	%rd12, %r18, 4;
	add.s64 	%rd13, %rd2, %rd12;
	ld.global.f32 	%f4, [%rd17+-16];
	ld.global.f32 	%f5, [%rd13+-16000];
	fma.rn.f32 	%f6, %f4, %f5, %f27;
	ld.global.f32 	%f7, [%rd17+-12];
	ld.global.f32 	%f8, [%rd13+-12000];
	fma.rn.f32 	%f9, %f7, %f8, %f6;
	ld.global.f32 	%f10, [%rd17+-8];
	ld.global.f32 	%f11, [%rd13+-8000];
	fma.rn.f32 	%f12, %f10, %f11, %f9;
	ld.global.f32 	%f13, [%rd17+-4];
	ld.global.f32 	%f14, [%rd13+-4000];
	fma.rn.f32 	%f15, %f13, %f14, %f12;
	ld.global.f32 	%f16, [%rd17];
	ld.global.f32 	%f17, [%rd13];
	fma.rn.f32 	%f18, %f16, %f17, %f15;
	ld.global.f32 	%f19, [%rd17+4];
	ld.global.f32 	%f20, [%rd13+4000];
	fma.rn.f32 	%f21, %f19, %f20, %f18;
	ld.global.f32 	%f22, [%rd17+8];
	ld.global.f32 	%f23, [%rd13+8000];
	fma.rn.f32 	%f24, %f22, %f23, %f21;
	ld.global.f32 	%f25, [%rd17+12];
	ld.global.f32 	%f26, [%rd13+12000];
	fma.rn.f32 	%f27, %f25, %f26, %f24;
	add.s32 	%r19, %r19, 8;
	add.s64 	%rd17, %rd17, 32;
	add.s32 	%r18, %r18, 8000;
	setp.ne.s32 	%p4, %r19, 1000;
	@%p4 bra 	$L__BB0_2;
	add.s32 	%r17, %r3, %r2;
	cvta.to.global.u64 	%rd14, %rd7;
	mul.wide.s32 	%rd15, %r17, 4;
	add.s64 	%rd16, %rd14, %rd15;
	st.global.f32 	[%rd16], %f27;
$L__BB0_4:
	ret;

}


// ===== COMPILED SASS (sm_100) =====

	.target	sm_100

	.elftype	@"ET_EXEC"


//--------------------- .note.nv.tkinfo           --------------------------
	.section	.note.nv.tkinfo,"",@"SHT_NOTE"
	.sectionflags	@"SHF_NOTE_NV_TKINFO"
	.tkinfo
        /*0018*/ 	.word	0x00000002
        /*0030*/ 	.string	""
        /*0030*/ 	.string	"ptxas"
        /*0030*/ 	.string	"Cuda compilation tools, release 13.0, V13.0.88"
        /*0030*/ 	.string	"Build cuda_13.0.r13.0/compiler.36424714_0"
        /*0030*/ 	.string	"-arch sm_100 -m 64 "



//--------------------- .note.nv.cuinfo           --------------------------
	.section	.note.nv.cuinfo,"",@"SHT_NOTE"
	.sectionflags	@"SHF_NOTE_NV_CUINFO"
        /*0018*/ 	.short	0x0002
        /*001a*/ 	.short	0x0064
        /*001c*/ 	.short	0x0082
	.zero		2


//--------------------- .nv.info                  --------------------------
	.section	.nv.info,"",@"SHT_CUDA_INFO"
	.align	4


	//----- nvinfo : EIATTR_REGCOUNT
	.align		4
        /*0000*/ 	.byte	0x04, 0x2f
        /*0002*/ 	.short	(.L_1 - .L_0)
	.align		4
.L_0:
        /*0004*/ 	.word	index@(_Z13matMul_kernelPfS_S_ii)
        /*0008*/ 	.word	0x00000020


	//----- nvinfo : EIATTR_FRAME_SIZE
	.align		4
.L_1:
        /*000c*/ 	.byte	0x04, 0x11
        /*000e*/ 	.short	(.L_3 - .L_2)
	.align		4
.L_2:
        /*0010*/ 	.word	index@(_Z13matMul_kernelPfS_S_ii)
        /*0014*/ 	.word	0x00000000


	//----- nvinfo : EIATTR_MIN_STACK_SIZE
	.align		4
.L_3:
        /*0018*/ 	.byte	0x04, 0x12
        /*001a*/ 	.short	(.L_5 - .L_4)
	.align		4
.L_4:
        /*001c*/ 	.word	index@(_Z13matMul_kernelPfS_S_ii)
        /*0020*/ 	.word	0x00000000
.L_5:


//--------------------- .nv.compat                --------------------------
	.section	.nv.compat,"",@"SHT_CUDA_COMPAT_INFO"
	.align	4
        /*0000*/ 	.byte	0x02, 0x09, 0x00, 0x00, 0x02, 0x02, 0x01, 0x00, 0x02, 0x05, 0x05, 0x00, 0x03, 0x07, 0x01, 0x01
        /*0010*/ 	.byte	0x02, 0x03, 0x00, 0x00, 0x02, 0x06, 0x01, 0x00, 0x04, 0x0b, 0x08, 0x00, 0x09, 0x00, 0x00, 0x00
        /*0020*/ 	.byte	0x00, 0x00, 0x00, 0x00


//--------------------- .nv.info._Z13matMul_kernelPfS_S_ii --------------------------
	.section	.nv.info._Z13matMul_kernelPfS_S_ii,"",@"SHT_CUDA_INFO"
	.sectionflags	@""
	.align	4


	//----- nvinfo : EIATTR_CUDA_API_VERSION
	.align		4
        /*0000*/ 	.byte	0x04, 0x37
        /*0002*/ 	.short	(.L_7 - .L_6)
.L_6:
        /*0004*/ 	.word	0x00000082


	//----- nvinfo : EIATTR_KPARAM_INFO
	.align		4
.L_7:
        /*0008*/ 	.byte	0x04, 0x17
        /*000a*/ 	.short	(.L_9 - .L_8)
.L_8:
        /*000c*/ 	.word	0x00000000
        /*0010*/ 	.short	0x0004
        /*0012*/ 	.short	0x001c
        /*0014*/ 	.byte	0x00, 0xf0, 0x11, 0x00


	//----- nvinfo : EIATTR_KPARAM_INFO
	.align		4
.L_9:
        /*0018*/ 	.byte	0x04, 0x17
        /*001a*/ 	.short	(.L_11 - .L_10)
.L_10:
        /*001c*/ 	.word	0x00000000
        /*0020*/ 	.short	0x0003
        /*0022*/ 	.short	0x0018
        /*0024*/ 	.byte	0x00, 0xf0, 0x11, 0x00


	//----- nvinfo : EIATTR_KPARAM_INFO
	.align		4
.L_11:
        /*0028*/ 	.byte	0x04, 0x17
        /*002a*/ 	.short	(.L_13 - .L_12)
.L_12:
        /*002c*/ 	.word	0x00000000
        /*0030*/ 	.short	0x0002
        /*0032*/ 	.short	0x0010
        /*0034*/ 	.byte	0x00, 0xf5, 0x21, 0x00


	//----- nvinfo : EIATTR_KPARAM_INFO
	.align		4
.L_13:
        /*0038*/ 	.byte	0x04, 0x17
        /*003a*/ 	.short	(.L_15 - .L_14)
.L_14:
        /*003c*/ 	.word	0x00000000
        /*0040*/ 	.short	0x0001
        /*0042*/ 	.short	0x0008
        /*0044*/ 	.byte	0x00, 0xf5, 0x21, 0x00


	//----- nvinfo : EIATTR_KPARAM_INFO
	.align		4
.L_15:
        /*0048*/ 	.byte	0x04, 0x17
        /*004a*/ 	.short	(.L_17 - .L_16)
.L_16:
        /*004c*/ 	.word	0x00000000
        /*0050*/ 	.short	0x0000
        /*0052*/ 	.short	0x0000
        /*0054*/ 	.byte	0x00, 0xf5, 0x21, 0x00


	//----- nvinfo : EIATTR_SPARSE_MMA_MASK
	.align		4
.L_17:
        /*0058*/ 	.byte	0x03, 0x50
        /*005a*/ 	.short	0x0000


	//----- nvinfo : EIATTR_MAXREG_COUNT
	.align		4
        /*005c*/ 	.byte	0x03, 0x1b
        /*005e*/ 	.short	0x00ff


	//----- nvinfo : EIATTR_MERCURY_ISA_VERSION
	.align		4
        /*0060*/ 	.byte	0x03, 0x5f
        /*0062*/ 	.short	0x0101


	//----- nvinfo : EIATTR_VRC_CTA_INIT_COUNT
	.align		4
        /*0064*/ 	.byte	0x02, 0x4a
	.zero		1
	.zero		1


	//----- nvinfo : EIATTR_EXIT_INSTR_OFFSETS
	.align		4
        /*0068*/ 	.byte	0x04, 0x1c
        /*006a*/ 	.short	(.L_19 - .L_18)


	//   ....[0]....
.L_18:
        /*006c*/ 	.word	0x000000c0


	//   ....[1]....
        /*0070*/ 	.word	0x00000a70


	//----- nvinfo : EIATTR_CBANK_PARAM_SIZE
	.align		4
.L_19:
        /*0074*/ 	.byte	0x03, 0x19
        /*0076*/ 	.short	0x0020


	//----- nvinfo : EIATTR_PARAM_CBANK
	.align		4
        /*0078*/ 	.byte	0x04, 0x0a
        /*007a*/ 	.short	(.L_21 - .L_20)
	.align		4
.L_20:
        /*007c*/ 	.word	index@(.nv.constant0._Z13matMul_kernelPfS_S_ii)
        /*0080*/ 	.short	0x0380
        /*0082*/ 	.short	0x0020


	//----- nvinfo : EIATTR_SW_WAR
	.align		4
.L_21:
        /*0084*/ 	.byte	0x04, 0x36
        /*0086*/ 	.short	(.L_23 - .L_22)
.L_22:
        /*0088*/ 	.word	0x00000008
.L_23:


//--------------------- .nv.callgraph             --------------------------
	.section	.nv.callgraph,"",@"SHT_CUDA_CALLGRAPH"
	.align	4
	.sectionentsize	8
	.align		4
        /*0000*/ 	.word	0x00000000
	.align		4
        /*0004*/ 	.word	0xffffffff
	.align		4
        /*0008*/ 	.word	0x00000000
	.align		4
        /*000c*/ 	.word	0xfffffffe
	.align		4
        /*0010*/ 	.word	0x00000000
	.align		4
        /*0014*/ 	.word	0xfffffffd
	.align		4
        /*0018*/ 	.word	0x00000000
	.align		4
        /*001c*/ 	.word	0xfffffffc


//--------------------- .text._Z13matMul_kernelPfS_S_ii --------------------------
	.section	.text._Z13matMul_kernelPfS_S_ii,"ax",@progbits
	.align	128
        .global         _Z13matMul_kernelPfS_S_ii
        .type           _Z13matMul_kernelPfS_S_ii,@function
        .size           _Z13matMul_kernelPfS_S_ii,(.L_x_2 - _Z13matMul_kernelPfS_S_ii)
        .other          _Z13matMul_kernelPfS_S_ii,@"STO_CUDA_ENTRY STV_DEFAULT"
_Z13matMul_kernelPfS_S_ii:
.text._Z13matMul_kernelPfS_S_ii:
[----:B------:R-:W-:Y:S01]  /*0000*/  LDC R1, c[0x0][0x37c] ;  /* 0x0000df00ff017b82 */ /* 0x000fe20000000800 */
[----:B------:R-:W0:Y:S07]  /*0010*/  S2R R3, SR_TID.X ;  /* 0x0000000000037919 */ /* 0x000e2e0000002100 */
[----:B------:R-:W1:Y:S01]  /*0020*/  LDC R11, c[0x0][0x364] ;  /* 0x0000d900ff0b7b82 */ /* 0x000e620000000800 */
[----:B------:R-:W2:Y:S01]  /*0030*/  LDCU.64 UR6, c[0x0][0x398] ;  /* 0x00007300ff0677ac */ /* 0x000ea20008000a00 */
[----:B------:R-:W1:Y:S06]  /*0040*/  S2R R2, SR_TID.Y ;  /* 0x0000000000027919 */ /* 0x000e6c0000002200 */
[----:B------:R-:W0:Y:S08]  /*0050*/  S2UR UR5, SR_CTAID.X ;  /* 0x00000000000579c3 */ /* 0x000e300000002500 */
[----:B------:R-:W0:Y:S08]  /*0060*/  LDC R0, c[0x0][0x360] ;  /* 0x0000d800ff007b82 */ /* 0x000e300000000800 */
[----:B------:R-:W1:Y:S01]  /*0070*/  S2UR UR4, SR_CTAID.Y ;  /* 0x00000000000479c3 */ /* 0x000e620000002600 */
[----:B0-----:R-:W-:-:S05]  /*0080*/  IMAD R0, R0, UR5, R3 ;  /* 0x0000000500007c24 */ /* 0x001fca000f8e0203 */
[----:B--2---:R-:W-:Y:S01]  /*0090*/  ISETP.GE.AND P0, PT, R0, UR7, PT ;  /* 0x0000000700007c0c */ /* 0x004fe2000bf06270 */
[----:B-1----:R-:W-:-:S05]  /*00a0*/  IMAD R11, R11, UR4, R2 ;  /* 0x000000040b0b7c24 */ /* 0x002fca000f8e0202 */
[----:B------:R-:W-:-:S13]  /*00b0*/  ISETP.GE.OR P0, PT, R11, UR6, P0 ;  /* 0x000000060b007c0c */ /* 0x000fda0008706670 */
[----:B------:R-:W-:Y:S05]  /*00c0*/  @P0 EXIT ;  /* 0x000000000000094d */ /* 0x000fea0003800000 */
[----:B------:R-:W0:Y:S01]  /*00d0*/  LDC.64 R2, c[0x0][0x380] ;  /* 0x0000e000ff027b82 */ /* 0x000e220000000a00 */
[----:B------:R-:W1:Y:S01]  /*00e0*/  LDCU.64 UR4, c[0x0][0x388] ;  /* 0x00007100ff0477ac */ /* 0x000e620008000a00 */
[----:B------:R-:W-:Y:S02]  /*00f0*/  IMAD R11, R11, 0x3e8, RZ ;  /* 0x000003e80b0b7824 */ /* 0x000fe400078e02ff */
[----:B------:R-:W-:Y:S01]  /*0100*/  HFMA2 R24, -RZ, RZ, 0, 0 ;  /* 0x00000000ff187431 */ /* 0x000fe200000001ff */
[----:B------:R-:W-:Y:S01]  /*0110*/  MOV R13, R0 ;  /* 0x00000000000d7202 */ /* 0x000fe20000000f00 */
[----:B------:R-:W2:Y:S01]  /*0120*/  LDCU.64 UR6, c[0x0][0x358] ;  /* 0x00006b00ff0677ac */ /* 0x000ea20008000a00 */
[----:B-1----:R-:W-:-:S04]  /*0130*/  UIADD3 UR4, UP0, UPT, UR4, 0x3e80, URZ ;  /* 0x00003e8004047890 */ /* 0x002fc8000ff1e0ff */
[----:B------:R-:W-:Y:S01]  /*0140*/  UIADD3.X UR5, UPT, UPT, URZ, UR5, URZ, UP0, !UPT ;  /* 0x00000005ff057290 */ /* 0x000fe200087fe4ff */
[----:B0-----:R-:W-:Y:S01]  /*0150*/  IMAD.WIDE.U32 R2, R11, 0x4, R2 ;  /* 0x000000040b027825 */ /* 0x001fe200078e0002 */
[----:B------:R-:W-:Y:S01]  /*0160*/  MOV R4, UR4 ;  /* 0x0000000400047c02 */ /* 0x000fe20008000f00 */
[----:B------:R-:W-:Y:S01]  /*0170*/  UMOV UR4, URZ ;  /* 0x000000ff00047c82 */ /* 0x000fe20008000000 */
[----:B------:R-:W-:Y:S02]  /*0180*/  IADD3 R6, P0, PT, R2, 0x10, RZ ;  /* 0x0000001002067810 */ /* 0x000fe40007f1e0ff */
[----:B------:R-:W-:Y:S02]  /*0190*/  MOV R5, UR5 ;  /* 0x0000000500057c02 */ /* 0x000fe40008000f00 */
[----:B--2---:R-:W-:-:S09]  /*01a0*/  IADD3.X R3, PT, PT, RZ, R3, RZ, P0, !PT ;  /* 0x00000003ff037210 */ /* 0x004fd200007fe4ff */
.L_x_0:
[----:B------:R-:W-:Y:S01]  /*01b0*/  IMAD.WIDE R18, R13, 0x4, R4 ;  /* 0x000000040d127825 */ /* 0x000fe200078e0204 */
[----:B------:R-:W-:-:S04]  /*01c0*/  MOV R2, R6 ;  /* 0x0000000600027202 */ /* 0x000fc80000000f00 */
[----:B------:R-:W2:Y:S04]  /*01d0*/  LDG.E R14, desc[UR6][R18.64+-0x3e80] ;  /* 0xffc18006120e7981 */ /* 0x000ea8000c1e1900 */
[----:B------:R-:W2:Y:S04]  /*01e0*/  LDG.E R15, desc[UR6][R2.64+-0x10] ;  /* 0xfffff006020f7981 */ /* 0x000ea8000c1e1900 */
[----:B------:R-:W3:Y:S04]  /*01f0*/  LDG.E R7, desc[UR6][R2.64+-0xc] ;  /* 0xfffff40602077981 */ /* 0x000ee8000c1e1900 */
[----:B------:R-:W3:Y:S04]  /*0200*/  LDG.E R6, desc[UR6][R18.64+-0x2ee0] ;  /* 0xffd1200612067981 */ /* 0x000ee8000c1e1900 */
[----:B------:R-:W4:Y:S04]  /*0210*/  LDG.E R8, desc[UR6][R2.64+-0x8] ;  /* 0xfffff80602087981 */ /* 0x000f28000c1e1900 */
[----:B------:R-:W4:Y:S04]  /*0220*/  LDG.E R9, desc[UR6][R18.64+-0x1f40] ;  /* 0xffe0c00612097981 */ /* 0x000f28000c1e1900 */
[----:B------:R-:W5:Y:S04]  /*0230*/  LDG.E R20, desc[UR6][R2.64+-0x4] ;  /* 0xfffffc0602147981 */ /* 0x000f68000c1e1900 */
[----:B------:R-:W5:Y:S04]  /*0240*/  LDG.E R25, desc[UR6][R18.64+-0xfa0] ;  /* 0xfff0600612197981 */ /* 0x000f68000c1e1900 */
[----:B------:R-:W5:Y:S04]  /*0250*/  LDG.E R16, desc[UR6][R2.64] ;  /* 0x0000000602107981 */ /* 0x000f68000c1e1900 */
[----:B------:R-:W5:Y:S04]  /*0260*/  LDG.E R23, desc[UR6][R18.64] ;  /* 0x0000000612177981 */ /* 0x000f68000c1e1900 */
[----:B------:R-:W5:Y:S04]  /*0270*/  LDG.E R12, desc[UR6][R2.64+0x4] ;  /* 0x00000406020c7981 */ /* 0x000f68000c1e1900 */
[----:B------:R-:W5:Y:S04]  /*0280*/  LDG.E R21, desc[UR6][R18.64+0xfa0] ;  /* 0x000fa00612157981 */ /* 0x000f68000c1e1900 */
[----:B------:R-:W5:Y:S04]  /*0290*/  LDG.E R10, desc[UR6][R2.64+0x8] ;  /* 0x00000806020a7981 */ /* 0x000f68000c1e1900 */
[----:B------:R-:W5:Y:S01]  /*02a0*/  LDG.E R17, desc[UR6][R18.64+0x1f40] ;  /* 0x001f400612117981 */ /* 0x000f62000c1e1900 */
[----:B------:R-:W-:-:S03]  /*02b0*/  IADD3 R29, PT, PT, R13, 0x1f40, RZ ;  /* 0x00001f400d1d7810 */ /* 0x000fc60007ffe0ff */
[----:B------:R-:W5:Y:S04]  /*02c0*/  LDG.E R22, desc[UR6][R18.64+0x2ee0] ;  /* 0x002ee00612167981 */ /* 0x000f68000c1e1900 */
[----:B------:R-:W5:Y:S04]  /*02d0*/  LDG.E R27, desc[UR6][R2.64+0xc] ;  /* 0x00000c06021b7981 */ /* 0x000f68000c1e1900 */
[----:B------:R-:W5:Y:S01]  /*02e0*/  LDG.E R18, desc[UR6][R2.64+0x1c] ;  /* 0x00001c0602127981 */ /* 0x000f62000c1e1900 */
[----:B--2---:R-:W-:Y:S01]  /*02f0*/  FFMA R24, R15, R14, R24 ;  /* 0x0000000e0f187223 */ /* 0x004fe20000000018 */
[----:B------:R-:W-:-:S05]  /*0300*/  IMAD.WIDE R14, R29, 0x4, R4 ;  /* 0x000000041d0e7825 */ /* 0x000fca00078e0204 */
[----:B------:R-:W2:Y:S01]  /*0310*/  LDG.E R19, desc[UR6][R14.64+0xfa0] ;  /* 0x000fa0060e137981 */ /* 0x000ea2000c1e1900 */
[----:B---3--:R-:W-:-:S03]  /*0320*/  FFMA R29, R7, R6, R24 ;  /* 0x00000006071d7223 */ /* 0x008fc60000000018 */
[----:B------:R-:W3:Y:S04]  /*0330*/  LDG.E R6, desc[UR6][R2.64+0x10] ;  /* 0x0000100602067981 */ /* 0x000ee8000c1e1900 */
[----:B------:R-:W3:Y:S01]  /*0340*/  LDG.E R7, desc[UR6][R14.64+-0x3e80] ;  /* 0xffc180060e077981 */ /* 0x000ee2000c1e1900 */
[----:B----4-:R-:W-:-:S03]  /*0350*/  FFMA R29, R8, R9, R29 ;  /* 0x00000009081d7223 */ /* 0x010fc6000000001d */
[----:B------:R-:W4:Y:S04]  /*0360*/  LDG.E R8, desc[UR6][R2.64+0x14] ;  /* 0x0000140602087981 */ /* 0x000f28000c1e1900 */
[----:B------:R-:W4:Y:S01]  /*0370*/  LDG.E R9, desc[UR6][R14.64+-0x2ee0] ;  /* 0xffd120060e097981 */ /* 0x000f22000c1e1900 */
[----:B-----5:R-:W-:-:S03]  /*0380*/  FFMA R29, R20, R25, R29 ;  /* 0x00000019141d7223 */ /* 0x020fc6000000001d */
[----:B------:R-:W5:Y:S04]  /*0390*/  LDG.E R20, desc[UR6][R2.64+0x18] ;  /* 0x0000180602147981 */ /* 0x000f68000c1e1900 */
[----:B------:R-:W5:Y:S01]  /*03a0*/  LDG.E R25, desc[UR6][R14.64+-0x1f40] ;  /* 0xffe0c0060e197981 */ /* 0x000f62000c1e1900 */
[----:B------:R-:W-:-:S03]  /*03b0*/  FFMA R29, R16, R23, R29 ;  /* 0x00000017101d7223 */ /* 0x000fc6000000001d */
[----:B------:R-:W2:Y:S04]  /*03c0*/  LDG.E R23, desc[UR6][R14.64+-0xfa0] ;  /* 0xfff060060e177981 */ /* 0x000ea8000c1e1900 */
[----:B------:R-:W2:Y:S01]  /*03d0*/  LDG.E R16, desc[UR6][R2.64+0x20] ;  /* 0x0000200602107981 */ /* 0x000ea2000c1e1900 */
[----:B------:R-:W-:-:S03]  /*03e0*/  FFMA R29, R12, R21, R29 ;  /* 0x000000150c1d7223 */ /* 0x000fc6000000001d */
[----:B------:R-:W2:Y:S04]  /*03f0*/  LDG.E R21, desc[UR6][R14.64] ;  /* 0x000000060e157981 */ /* 0x000ea8000c1e1900 */
[----:B------:R-:W2:Y:S01]  /*0400*/  LDG.E R12, desc[UR6][R2.64+0x24] ;  /* 0x00002406020c7981 */ /* 0x000ea2000c1e1900 */
[----:B------:R-:W-:-:S03]  /*0410*/  FFMA R24, R10, R17, R29 ;  /* 0x000000110a187223 */ /* 0x000fc6000000001d */
[----:B------:R-:W2:Y:S04]  /*0420*/  LDG.E R10, desc[UR6][R2.64+0x28] ;  /* 0x00002806020a7981 */ /* 0x000ea8000c1e1900 */
[----:B------:R-:W2:Y:S01]  /*0430*/  LDG.E R17, desc[UR6][R14.64+0x1f40] ;  /* 0x001f40060e117981 */ /* 0x000ea2000c1e1900 */
[----:B------:R-:W-:Y:S01]  /*0440*/  FFMA R27, R27, R22, R24 ;  /* 0x000000161b1b7223 */ /* 0x000fe20000000018 */
[----:B------:R-:W-:Y:S02]  /*0450*/  IADD3 R24, PT, PT, R13, 0x3e80, RZ ;  /* 0x00003e800d187810 */ /* 0x000fe40007ffe0ff */
[----:B------:R-:W2:Y:S04]  /*0460*/  LDG.E R22, desc[UR6][R14.64+0x2ee0] ;  /* 0x002ee0060e167981 */ /* 0x000ea8000c1e1900 */
[----:B------:R-:W2:Y:S01]  /*0470*/  LDG.E R14, desc[UR6][R2.64+0x48] ;  /* 0x00004806020e7981 */ /* 0x000ea2000c1e1900 */
[----:B---3--:R-:W-:Y:S01]  /*0480*/  FFMA R29, R6, R7, R27 ;  /* 0x00000007061d7223 */ /* 0x008fe2000000001b */
[----:B------:R-:W-:-:S02]  /*0490*/  IMAD.WIDE R6, R24, 0x4, R4 ;  /* 0x0000000418067825 */ /* 0x000fc400078e0204 */
        /* <DEDUP_REMOVED lines=8> */
[----:B--2---:R-:W-:-:S03]  /*0520*/  FFMA R29, R18, R23, R29 ;  /* 0x00000017121d7223 */ /* 0x004fc6000000001d */
[----:B------:R-:W2:Y:S04]  /*0530*/  LDG.E R18, desc[UR6][R2.64+0x38] ;  /* 0x0000380602127981 */ /* 0x000ea8000c1e1900 */
[----:B------:R-:W2:Y:S01]  /*0540*/  LDG.E R23, desc[UR6][R6.64+-0x1f40] ;  /* 0xffe0c00606177981 */ /* 0x000ea2000c1e1900 */
[----:B------:R-:W-:-:S03]  /*0550*/  FFMA R29, R16, R21, R29 ;  /* 0x00000015101d7223 */ /* 0x000fc6000000001d */
[----:B------:R-:W2:Y:S01]  /*0560*/  LDG.E R16, desc[UR6][R2.64+0x3c] ;  /* 0x00003c0602107981 */ /* 0x000ea2000c1e1900 */
[----:B------:R-:W-:-:S03]  /*0570*/  FFMA R19, R12, R19, R29 ;  /* 0x000000130c137223 */ /* 0x000fc6000000001d */
[----:B------:R-:W2:Y:S04]  /*0580*/  LDG.E R21, desc[UR6][R6.64+-0xfa0] ;  /* 0xfff0600606157981 */ /* 0x000ea8000c1e1900 */
[----:B------:R-:W2:Y:S01]  /*0590*/  LDG.E R12, desc[UR6][R2.64+0x40] ;  /* 0x00004006020c7981 */ /* 0x000ea2000c1e1900 */
[----:B------:R-:W-:-:S03]  /*05a0*/  FFMA R24, R10, R17, R19 ;  /* 0x000000110a187223 */ /* 0x000fc60000000013 */
[----:B------:R-:W2:Y:S04]  /*05b0*/  LDG.E R19, desc[UR6][R2.64+0x44] ;  /* 0x0000440602137981 */ /* 0x000ea8000c1e1900 */
[----:B------:R-:W2:Y:S04]  /*05c0*/  LDG.E R10, desc[UR6][R6.64+0xfa0] ;  /* 0x000fa006060a7981 */ /* 0x000ea8000c1e1900 */
[----:B------:R-:W2:Y:S01]  /*05d0*/  LDG.E R17, desc[UR6][R6.64+0x1f40] ;  /* 0x001f400606117981 */ /* 0x000ea2000c1e1900 */
[----:B---3--:R-:W-:Y:S01]  /*05e0*/  FFMA R27, R27, R22, R24 ;  /* 0x000000161b1b7223 */ /* 0x008fe20000000018 */
[----:B------:R-:W-:-:S02]  /*05f0*/  IADD3 R24, PT, PT, R13, 0x5dc0, RZ ;  /* 0x00005dc00d187810 */ /* 0x000fc40007ffe0ff */
[----:B------:R-:W3:Y:S01]  /*0600*/  LDG.E R22, desc[UR6][R6.64+0x2ee0] ;  /* 0x002ee00606167981 */ /* 0x000ee2000c1e1900 */
[----:B----4-:R-:W-:Y:S02]  /*0610*/  FFMA R29, R8, R9, R27 ;  /* 0x00000009081d7223 */ /* 0x010fe4000000001b */
[----:B------:R-:W-:Y:S01]  /*0620*/  IMAD.WIDE R8, R24, 0x4, R4 ;  /* 0x0000000418087825 */ /* 0x000fe200078e0204 */
[----:B------:R-:W3:Y:S04]  /*0630*/  LDG.E R27, desc[UR6][R2.64+0x4c] ;  /* 0x00004c06021b7981 */ /* 0x000ee8000c1e1900 */
        /* <DEDUP_REMOVED lines=8> */
[----:B------:R-:W4:Y:S01]  /*06c0*/  LDG.E R6, desc[UR6][R8.64+-0x1f40] ;  /* 0xffe0c00608067981 */ /* 0x000f22000c1e1900 */
[----:B------:R-:W-:-:S03]  /*06d0*/  FFMA R16, R12, R15, R21 ;  /* 0x0000000f0c107223 */ /* 0x000fc60000000015 */
[----:B------:R-:W4:Y:S04]  /*06e0*/  LDG.E R12, desc[UR6][R2.64+0x5c] ;  /* 0x00005c06020c7981 */ /* 0x000f28000c1e1900 */
[----:B------:R-:W4:Y:S01]  /*06f0*/  LDG.E R21, desc[UR6][R8.64+-0xfa0] ;  /* 0xfff0600608157981 */ /* 0x000f22000c1e1900 */
[----:B------:R-:W-:-:S03]  /*0700*/  FFMA R15, R19, R10, R16 ;  /* 0x0000000a130f7223 */ /* 0x000fc60000000010 */
[----:B------:R-:W4:Y:S04]  /*0710*/  LDG.E R19, desc[UR6][R2.64+0x60] ;  /* 0x0000600602137981 */ /* 0x000f28000c1e1900 */
[----:B------:R-:W4:Y:S01]  /*0720*/  LDG.E R10, desc[UR6][R8.64] ;  /* 0x00000006080a7981 */ /* 0x000f22000c1e1900 */
[----:B------:R-:W-:-:S03]  /*0730*/  FFMA R14, R14, R17, R15 ;  /* 0x000000110e0e7223 */ /* 0x000fc6000000000f */
[----:B------:R-:W4:Y:S04]  /*0740*/  LDG.E R29, desc[UR6][R2.64+0x64] ;  /* 0x00006406021d7981 */ /* 0x000f28000c1e1900 */
[----:B------:R-:W4:Y:S04]  /*0750*/  LDG.E R24, desc[UR6][R8.64+0xfa0] ;  /* 0x000fa00608187981 */ /* 0x000f28000c1e1900 */
[----:B------:R-:W4:Y:S04]  /*0760*/  LDG.E R17, desc[UR6][R2.64+0x68] ;  /* 0x0000680602117981 */ /* 0x000f28000c1e1900 */
[----:B------:R-:W4:Y:S01]  /*0770*/  LDG.E R16, desc[UR6][R8.64+0x1f40] ;  /* 0x001f400608107981 */ /* 0x000f22000c1e1900 */
[----:B------:R-:W-:Y:S01]  /*0780*/  IADD3 R15, PT, PT, R13, 0x7d00, RZ ;  /* 0x00007d000d0f7810 */ /* 0x000fe20007ffe0ff */
[----:B---3--:R-:W-:-:S02]  /*0790*/  FFMA R14, R27, R22, R14 ;  /* 0x000000161b0e7223 */ /* 0x008fc4000000000e */
[----:B------:R-:W3:Y:S02]  /*07a0*/  LDG.E R22, desc[UR6][R8.64+0x2ee0] ;  /* 0x002ee00608167981 */ /* 0x000ee4000c1e1900 */
[----:B-----5:R-:W-:Y:S01]  /*07b0*/  FFMA R20, R25, R20, R14 ;  /* 0x0000001419147223 */ /* 0x020fe2000000000e */
[----:B------:R-:W-:Y:S01]  /*07c0*/  IMAD.WIDE R14, R15, 0x4, R4 ;  /* 0x000000040f0e7825 */ /* 0x000fe200078e0204 */
[----:B------:R-:W3:Y:S04]  /*07d0*/  LDG.E R25, desc[UR6][R2.64+0x6c] ;  /* 0x00006c0602197981 */ /* 0x000ee8000c1e1900 */
[----:B------:R-:W5:Y:S01]  /*07e0*/  LDG.E R8, desc[UR6][R2.64+0x78] ;  /* 0x0000780602087981 */ /* 0x000f62000c1e1900 */
[----:B--2---:R-:W-:-:S03]  /*07f0*/  FFMA R20, R23, R18, R20 ;  /* 0x0000001217147223 */ /* 0x004fc60000000014 */
[----:B------:R-:W2:Y:S01]  /*0800*/  LDG.E R18, desc[UR6][R2.64+0x70] ;  /* 0x0000700602127981 */ /* 0x000ea2000c1e1900 */
[----:B----4-:R-:W-:-:S03]  /*0810*/  FFMA R27, R7, R6, R20 ;  /* 0x00000006071b7223 */ /* 0x010fc60000000014 */
[----:B------:R-:W2:Y:S04]  /*0820*/  LDG.E R23, desc[UR6][R14.64+-0x3e80] ;  /* 0xffc180060e177981 */ /* 0x000ea8000c1e1900 */
[----:B------:R-:W4:Y:S01]  /*0830*/  LDG.E R6, desc[UR6][R2.64+0x74] ;  /* 0x0000740602067981 */ /* 0x000f22000c1e1900 */
[----:B------:R-:W-:-:S03]  /*0840*/  FFMA R12, R12, R21, R27 ;  /* 0x000000150c0c7223 */ /* 0x000fc6000000001b */
[----:B------:R-:W4:Y:S04]  /*0850*/  LDG.E R7, desc[UR6][R14.64+-0x2ee0] ;  /* 0xffd120060e077981 */ /* 0x000f28000c1e1900 */
[----:B------:R-:W5:Y:S01]  /*0860*/  LDG.E R9, desc[UR6][R14.64+-0x1f40] ;  /* 0xffe0c0060e097981 */ /* 0x000f62000c1e1900 */
[----:B------:R-:W-:-:S03]  /*0870*/  FFMA R12, R19, R10, R12 ;  /* 0x0000000a130c7223 */ /* 0x000fc6000000000c */
[----:B------:R-:W5:Y:S04]  /*0880*/  LDG.E R10, desc[UR6][R2.64+0x7c] ;  /* 0x00007c06020a7981 */ /* 0x000f68000c1e1900 */
[----:B------:R-:W5:Y:S01]  /*0890*/  LDG.E R19, desc[UR6][R14.64+-0xfa0] ;  /* 0xfff060060e137981 */ /* 0x000f62000c1e1900 */
[----:B------:R-:W-:-:S03]  /*08a0*/  FFMA R24, R29, R24, R12 ;  /* 0x000000181d187223 */ /* 0x000fc6000000000c */
[----:B------:R-:W5:Y:S04]  /*08b0*/  LDG.E R12, desc[UR6][R2.64+0x80] ;  /* 0x00008006020c7981 */ /* 0x000f68000c1e1900 */
[----:B------:R-:W5:Y:S01]  /*08c0*/  LDG.E R21, desc[UR6][R14.64] ;  /* 0x000000060e157981 */ /* 0x000f62000c1e1900 */
[----:B------:R-:W-:-:S03]  /*08d0*/  FFMA R26, R17, R16, R24 ;  /* 0x00000010111a7223 */ /* 0x000fc60000000018 */
[----:B------:R-:W5:Y:S04]  /*08e0*/  LDG.E R17, desc[UR6][R2.64+0x84] ;  /* 0x0000840602117981 */ /* 0x000f68000c1e1900 */
[----:B------:R-:W5:Y:S04]  /*08f0*/  LDG.E R20, desc[UR6][R14.64+0xfa0] ;  /* 0x000fa0060e147981 */ /* 0x000f68000c1e1900 */
[----:B------:R-:W5:Y:S04]  /*0900*/  LDG.E R16, desc[UR6][R14.64+0x1f40] ;  /* 0x001f40060e107981 */ /* 0x000f68000c1e1900 */
[----:B------:R-:W5:Y:S04]  /*0910*/  LDG.E R29, desc[UR6][R2.64+0x88] ;  /* 0x00008806021d7981 */ /* 0x000f68000c1e1900 */
[----:B------:R-:W5:Y:S04]  /*0920*/  LDG.E R27, desc[UR6][R14.64+0x2ee0] ;  /* 0x002ee0060e1b7981 */ /* 0x000f68000c1e1900 */
[----:B------:R0:W5:Y:S01]  /*0930*/  LDG.E R24, desc[UR6][R2.64+0x8c] ;  /* 0x00008c0602187981 */ /* 0x000162000c1e1900 */
[----:B------:R-:W-:-:S04]  /*0940*/  UIADD3 UR4, UPT, UPT, UR4, 0x28, URZ ;  /* 0x0000002804047890 */ /* 0x000fc8000fffe0ff */
[----:B------:R-:W-:Y:S01]  /*0950*/  UISETP.NE.AND UP0, UPT, UR4, 0x3e8, UPT ;  /* 0x000003e80400788c */ /* 0x000fe2000bf05270 */
[----:B------:R-:W-:Y:S01]  /*0960*/  IADD3 R13, PT, PT, R13, 0x9c40, RZ ;  /* 0x00009c400d0d7810 */ /* 0x000fe20007ffe0ff */
[----:B---3--:R-:W-:-:S04]  /*0970*/  FFMA R25, R25, R22, R26 ;  /* 0x0000001619197223 */ /* 0x008fc8000000001a */
[----:B--2---:R-:W-:-:S04]  /*0980*/  FFMA R23, R18, R23, R25 ;  /* 0x0000001712177223 */ /* 0x004fc80000000019 */
[----:B----4-:R-:W-:-:S04]  /*0990*/  FFMA R7, R6, R7, R23 ;  /* 0x0000000706077223 */ /* 0x010fc80000000017 */
[----:B-----5:R-:W-:-:S04]  /*09a0*/  FFMA R7, R8, R9, R7 ;  /* 0x0000000908077223 */ /* 0x020fc80000000007 */
[----:B------:R-:W-:-:S04]  /*09b0*/  FFMA R7, R10, R19, R7 ;  /* 0x000000130a077223 */ /* 0x000fc80000000007 */
[----:B------:R-:W-:Y:S01]  /*09c0*/  FFMA R12, R12, R21, R7 ;  /* 0x000000150c0c7223 */ /* 0x000fe20000000007 */
[----:B------:R-:W-:-:S03]  /*09d0*/  IADD3 R6, P0, PT, R2, 0xa0, RZ ;  /* 0x000000a002067810 */ /* 0x000fc60007f1e0ff */
[----:B------:R-:W-:Y:S01]  /*09e0*/  FFMA R12, R17, R20, R12 ;  /* 0x00000014110c7223 */ /* 0x000fe2000000000c */
[----:B0-----:R-:W-:-:S03]  /*09f0*/  IADD3.X R3, PT, PT, RZ, R3, RZ, P0, !PT ;  /* 0x00000003ff037210 */ /* 0x001fc600007fe4ff */
[----:B------:R-:W-:-:S04]  /*0a00*/  FFMA R29, R29, R16, R12 ;  /* 0x000000101d1d7223 */ /* 0x000fc8000000000c */
[----:B------:R-:W-:Y:S01]  /*0a10*/  FFMA R24, R24, R27, R29 ;  /* 0x0000001b18187223 */ /* 0x000fe2000000001d */
[----:B------:R-:W-:Y:S06]  /*0a20*/  BRA.U UP0, `(.L_x_0) ;  /* 0xfffffff500e07547 */ /* 0x000fec000b83ffff */
[----:B------:R-:W0:Y:S01]  /*0a30*/  LDC.64 R2, c[0x0][0x390] ;  /* 0x0000e400ff027b82 */ /* 0x000e220000000a00 */
[----:B------:R-:W-:-:S05]  /*0a40*/  IADD3 R11, PT, PT, R0, R11, RZ ;  /* 0x0000000b000b7210 */ /* 0x000fca0007ffe0ff */
[----:B0-----:R-:W-:-:S05]  /*0a50*/  IMAD.WIDE R2, R11, 0x4, R2 ;  /* 0x000000040b027825 */ /* 0x001fca00078e0202 */
[----:B------:R-:W-:Y:S01]  /*0a60*/  STG.E desc[UR6][R2.64], R24 ;  /* 0x0000001802007986 */ /* 0x000fe2000c101906 */
[----:B------:R-:W-:Y:S05]  /*0a70*/  EXIT ;  /* 0x000000000000794d */ /* 0x000fea0003800000 */
.L_x_1:
[----:B------:R-:W-:-:S00]  /*0a80*/  BRA `(.L_x_1) ;  /* 0xfffffffc00fc7947 */ /* 0x000fc0000383ffff */
[----:B------:R-:W-:-:S00]  /*0a90*/  NOP ;  /* 0x0000000000007918 */ /* 0x000fc00000000000 */
        /* <DEDUP_REMOVED lines=14> */
.L_x_2:


//--------------------- .nv.shared.reserved.0     --------------------------
	.section	.nv.shared.reserved.0,"aw",@nobits
	.weak		__nv_reservedSMEM_offset_0_alias
	.size		__nv_reservedSMEM_offset_0_alias, 0, 64
	.other		__nv_reservedSMEM_offset_0_alias,@"STO_CUDA_RESERVED_SHARED STV_DEFAULT"
__nv_reservedSMEM_offset_0_alias:
	.zero		0
	.zero		64


//--------------------- .nv.constant0._Z13matMul_kernelPfS_S_ii --------------------------
	.section	.nv.constant0._Z13matMul_kernelPfS_S_ii,"a",@progbits
	.sectionflags	@""
	.align	4
.nv.constant0._Z13matMul_kernelPfS_S_ii:
	.zero		928


//--------------------- SYMBOLS --------------------------

	.type		.nv.reservedSmem.offset0,@object
	.size		.nv.reservedSmem.offset0,0x4
